//
// Generated by NVIDIA NVVM Compiler
//
// Compiler Build ID: CL-36424714
// Cuda compilation tools, release 13.0, V13.0.88
// Based on NVVM 20.0.0
//

.version 9.0
.target sm_100
.address_size 64

	// .globl	_Z7mat_mulPiS_S_i
// _ZZ7mat_mulPiS_S_iE3s_a has been demoted
// _ZZ7mat_mulPiS_S_iE3s_b has been demoted

.visible .entry _Z7mat_mulPiS_S_i(
	.param .u64 .ptr .align 1 _Z7mat_mulPiS_S_i_param_0,
	.param .u64 .ptr .align 1 _Z7mat_mulPiS_S_i_param_1,
	.param .u64 .ptr .align 1 _Z7mat_mulPiS_S_i_param_2,
	.param .u32 _Z7mat_mulPiS_S_i_param_3
)
{
	.reg .pred 	%p<10>;
	.reg .b32 	%r<248>;
	.reg .b64 	%rd<51>;
	// demoted variable
	.shared .align 4 .b8 _ZZ7mat_mulPiS_S_iE3s_a[16];
	// demoted variable
	.shared .align 4 .b8 _ZZ7mat_mulPiS_S_iE3s_b[16];
	ld.param.u64 	%rd5, [_Z7mat_mulPiS_S_i_param_1];
	ld.param.u32 	%r60, [_Z7mat_mulPiS_S_i_param_3];
	cvta.to.global.u64 	%rd1, %rd5;
	mov.u32 	%r1, %tid.x;
	mov.u32 	%r2, %tid.y;
	mov.u32 	%r62, %ctaid.x;
	mov.u32 	%r63, %ctaid.y;
	mov.u32 	%r64, %ntid.y;
	mad.lo.s32 	%r3, %r63, %r64, %r2;
	mov.u32 	%r65, %ntid.x;
	mad.lo.s32 	%r4, %r62, %r65, %r1;
	shr.u32 	%r66, %r60, 31;
	add.s32 	%r67, %r60, %r66;
	shr.s32 	%r5, %r67, 1;
	setp.lt.s32 	%p1, %r60, 2;
	mov.b32 	%r247, 0;
	@%p1 bra 	$L__BB0_12;
	mad.lo.s32 	%r6, %r60, %r3, %r1;
	shl.b32 	%r70, %r2, 3;
	mov.u32 	%r71, _ZZ7mat_mulPiS_S_iE3s_a;
	add.s32 	%r7, %r71, %r70;
	shl.b32 	%r72, %r1, 2;
	add.s32 	%r8, %r7, %r72;
	mov.u32 	%r73, _ZZ7mat_mulPiS_S_iE3s_b;
	add.s32 	%r10, %r73, %r72;
	add.s32 	%r9, %r10, %r70;
	add.s32 	%r74, %r5, -1;
	setp.lt.u32 	%p2, %r74, 7;
	mov.b32 	%r242, 0;
	mov.u32 	%r247, %r242;
	@%p2 bra 	$L__BB0_4;
	and.b32  	%r242, %r5, 1073741816;
	neg.s32 	%r236, %r242;
	add.s32 	%r77, %r2, 14;
	mad.lo.s32 	%r234, %r60, %r77, %r4;
	add.s32 	%r78, %r2, 12;
	mad.lo.s32 	%r233, %r60, %r78, %r4;
	add.s32 	%r79, %r2, 10;
	mad.lo.s32 	%r232, %r60, %r79, %r4;
	add.s32 	%r80, %r2, 8;
	mad.lo.s32 	%r231, %r60, %r80, %r4;
	add.s32 	%r81, %r2, 6;
	mad.lo.s32 	%r230, %r60, %r81, %r4;
	add.s32 	%r82, %r2, 4;
	mad.lo.s32 	%r229, %r60, %r82, %r4;
	add.s32 	%r83, %r2, 2;
	mad.lo.s32 	%r228, %r60, %r83, %r4;
	mad.lo.s32 	%r227, %r2, %r60, %r4;
	mov.b32 	%r247, 0;
	mov.u32 	%r235, %r6;
$L__BB0_3:
	.pragma "nounroll";
	ld.param.u64 	%rd48, [_Z7mat_mulPiS_S_i_param_0];
	cvta.to.global.u64 	%rd6, %rd48;
	mul.wide.s32 	%rd7, %r235, 4;
	add.s64 	%rd8, %rd6, %rd7;
	ld.global.u32 	%r84, [%rd8];
	st.shared.u32 	[%r8], %r84;
	mul.wide.s32 	%rd9, %r227, 4;
	add.s64 	%rd10, %rd1, %rd9;
	ld.global.u32 	%r85, [%rd10];
	st.shared.u32 	[%r9], %r85;
	bar.sync 	0;
	ld.shared.u32 	%r86, [%r7];
	ld.shared.u32 	%r87, [%r10];
	mad.lo.s32 	%r88, %r87, %r86, %r247;
	ld.shared.u32 	%r89, [%r7+4];
	ld.shared.u32 	%r90, [%r10+8];
	mad.lo.s32 	%r91, %r90, %r89, %r88;
	bar.sync 	0;
	ld.global.u32 	%r92, [%rd8+8];
	st.shared.u32 	[%r8], %r92;
	mul.wide.s32 	%rd11, %r228, 4;
	add.s64 	%rd12, %rd1, %rd11;
	ld.global.u32 	%r93, [%rd12];
	st.shared.u32 	[%r9], %r93;
	bar.sync 	0;
	ld.shared.u32 	%r94, [%r7];
	ld.shared.u32 	%r95, [%r10];
	mad.lo.s32 	%r96, %r95, %r94, %r91;
	ld.shared.u32 	%r97, [%r7+4];
	ld.shared.u32 	%r98, [%r10+8];
	mad.lo.s32 	%r99, %r98, %r97, %r96;
	bar.sync 	0;
	ld.global.u32 	%r100, [%rd8+16];
	st.shared.u32 	[%r8], %r100;
	mul.wide.s32 	%rd13, %r229, 4;
	add.s64 	%rd14, %rd1, %rd13;
	ld.global.u32 	%r101, [%rd14];
	st.shared.u32 	[%r9], %r101;
	bar.sync 	0;
	ld.shared.u32 	%r102, [%r7];
	ld.shared.u32 	%r103, [%r10];
	mad.lo.s32 	%r104, %r103, %r102, %r99;
	ld.shared.u32 	%r105, [%r7+4];
	ld.shared.u32 	%r106, [%r10+8];
	mad.lo.s32 	%r107, %r106, %r105, %r104;
	bar.sync 	0;
	ld.global.u32 	%r108, [%rd8+24];
	st.shared.u32 	[%r8], %r108;
	mul.wide.s32 	%rd15, %r230, 4;
	add.s64 	%rd16, %rd1, %rd15;
	ld.global.u32 	%r109, [%rd16];
	st.shared.u32 	[%r9], %r109;
	bar.sync 	0;
	ld.shared.u32 	%r110, [%r7];
	ld.shared.u32 	%r111, [%r10];
	mad.lo.s32 	%r112, %r111, %r110, %r107;
	ld.shared.u32 	%r113, [%r7+4];
	ld.shared.u32 	%r114, [%r10+8];
	mad.lo.s32 	%r115, %r114, %r113, %r112;
	bar.sync 	0;
	ld.global.u32 	%r116, [%rd8+32];
	st.shared.u32 	[%r8], %r116;
	mul.wide.s32 	%rd17, %r231, 4;
	add.s64 	%rd18, %rd1, %rd17;
	ld.global.u32 	%r117, [%rd18];
	st.shared.u32 	[%r9], %r117;
	bar.sync 	0;
	ld.shared.u32 	%r118, [%r7];
	ld.shared.u32 	%r119, [%r10];
	mad.lo.s32 	%r120, %r119, %r118, %r115;
	ld.shared.u32 	%r121, [%r7+4];
	ld.shared.u32 	%r122, [%r10+8];
	mad.lo.s32 	%r123, %r122, %r121, %r120;
	bar.sync 	0;
	ld.global.u32 	%r124, [%rd8+40];
	st.shared.u32 	[%r8], %r124;
	mul.wide.s32 	%rd19, %r232, 4;
	add.s64 	%rd20, %rd1, %rd19;
	ld.global.u32 	%r125, [%rd20];
	st.shared.u32 	[%r9], %r125;
	bar.sync 	0;
	ld.shared.u32 	%r126, [%r7];
	ld.shared.u32 	%r127, [%r10];
	mad.lo.s32 	%r128, %r127, %r126, %r123;
	ld.shared.u32 	%r129, [%r7+4];
	ld.shared.u32 	%r130, [%r10+8];
	mad.lo.s32 	%r131, %r130, %r129, %r128;
	bar.sync 	0;
	ld.global.u32 	%r132, [%rd8+48];
	st.shared.u32 	[%r8], %r132;
	mul.wide.s32 	%rd21, %r233, 4;
	add.s64 	%rd22, %rd1, %rd21;
	ld.global.u32 	%r133, [%rd22];
	st.shared.u32 	[%r9], %r133;
	bar.sync 	0;
	ld.shared.u32 	%r134, [%r7];
	ld.shared.u32 	%r135, [%r10];
	mad.lo.s32 	%r136, %r135, %r134, %r131;
	ld.shared.u32 	%r137, [%r7+4];
	ld.shared.u32 	%r138, [%r10+8];
	mad.lo.s32 	%r139, %r138, %r137, %r136;
	bar.sync 	0;
	ld.global.u32 	%r140, [%rd8+56];
	st.shared.u32 	[%r8], %r140;
	mul.wide.s32 	%rd23, %r234, 4;
	add.s64 	%rd24, %rd1, %rd23;
	ld.global.u32 	%r141, [%rd24];
	st.shared.u32 	[%r9], %r141;
	bar.sync 	0;
	ld.shared.u32 	%r142, [%r7];
	ld.shared.u32 	%r143, [%r10];
	mad.lo.s32 	%r144, %r143, %r142, %r139;
	ld.shared.u32 	%r145, [%r7+4];
	ld.shared.u32 	%r146, [%r10+8];
	mad.lo.s32 	%r247, %r146, %r145, %r144;
	bar.sync 	0;
	add.s32 	%r236, %r236, 8;
	add.s32 	%r235, %r235, 16;
	shl.b32 	%r147, %r60, 4;
	add.s32 	%r234, %r234, %r147;
	add.s32 	%r233, %r233, %r147;
	add.s32 	%r232, %r232, %r147;
	add.s32 	%r231, %r231, %r147;
	add.s32 	%r230, %r230, %r147;
	add.s32 	%r229, %r229, %r147;
	add.s32 	%r228, %r228, %r147;
	add.s32 	%r227, %r227, %r147;
	setp.ne.s32 	%p3, %r236, 0;
	@%p3 bra 	$L__BB0_3;
$L__BB0_4:
	and.b32  	%r46, %r5, 7;
	setp.eq.s32 	%p4, %r46, 0;
	@%p4 bra 	$L__BB0_12;
	ld.param.u64 	%rd49, [_Z7mat_mulPiS_S_i_param_0];
	cvta.to.global.u64 	%rd2, %rd49;
	and.b32  	%r47, %r5, 3;
	setp.lt.u32 	%p5, %r46, 4;
	@%p5 bra 	$L__BB0_7;
	shl.b32 	%r149, %r242, 1;
	add.s32 	%r150, %r6, %r149;
	mul.wide.s32 	%rd25, %r150, 4;
	add.s64 	%rd26, %rd2, %rd25;
	ld.global.u32 	%r151, [%rd26];
	st.shared.u32 	[%r8], %r151;
	add.s32 	%r152, %r149, %r2;
	mad.lo.s32 	%r153, %r152, %r60, %r4;
	mul.wide.s32 	%rd27, %r153, 4;
	add.s64 	%rd28, %rd1, %rd27;
	ld.global.u32 	%r154, [%rd28];
	st.shared.u32 	[%r9], %r154;
	bar.sync 	0;
	ld.shared.u32 	%r155, [%r7];
	ld.shared.u32 	%r156, [%r10];
	mad.lo.s32 	%r157, %r156, %r155, %r247;
	ld.shared.u32 	%r158, [%r7+4];
	ld.shared.u32 	%r159, [%r10+8];
	mad.lo.s32 	%r160, %r159, %r158, %r157;
	bar.sync 	0;
	ld.global.u32 	%r161, [%rd26+8];
	st.shared.u32 	[%r8], %r161;
	add.s32 	%r162, %r152, 2;
	mad.lo.s32 	%r163, %r162, %r60, %r4;
	mul.wide.s32 	%rd29, %r163, 4;
	add.s64 	%rd30, %rd1, %rd29;
	ld.global.u32 	%r164, [%rd30];
	st.shared.u32 	[%r9], %r164;
	bar.sync 	0;
	ld.shared.u32 	%r165, [%r7];
	ld.shared.u32 	%r166, [%r10];
	mad.lo.s32 	%r167, %r166, %r165, %r160;
	ld.shared.u32 	%r168, [%r7+4];
	ld.shared.u32 	%r169, [%r10+8];
	mad.lo.s32 	%r170, %r169, %r168, %r167;
	bar.sync 	0;
	ld.global.u32 	%r171, [%rd26+16];
	st.shared.u32 	[%r8], %r171;
	add.s32 	%r172, %r152, 4;
	mad.lo.s32 	%r173, %r172, %r60, %r4;
	mul.wide.s32 	%rd31, %r173, 4;
	add.s64 	%rd32, %rd1, %rd31;
	ld.global.u32 	%r174, [%rd32];
	st.shared.u32 	[%r9], %r174;
	bar.sync 	0;
	ld.shared.u32 	%r175, [%r7];
	ld.shared.u32 	%r176, [%r10];
	mad.lo.s32 	%r177, %r176, %r175, %r170;
	ld.shared.u32 	%r178, [%r7+4];
	ld.shared.u32 	%r179, [%r10+8];
	mad.lo.s32 	%r180, %r179, %r178, %r177;
	bar.sync 	0;
	ld.global.u32 	%r181, [%rd26+24];
	st.shared.u32 	[%r8], %r181;
	add.s32 	%r182, %r152, 6;
	mad.lo.s32 	%r183, %r182, %r60, %r4;
	mul.wide.s32 	%rd33, %r183, 4;
	add.s64 	%rd34, %rd1, %rd33;
	ld.global.u32 	%r184, [%rd34];
	st.shared.u32 	[%r9], %r184;
	bar.sync 	0;
	ld.shared.u32 	%r185, [%r7];
	ld.shared.u32 	%r186, [%r10];
	mad.lo.s32 	%r187, %r186, %r185, %r180;
	ld.shared.u32 	%r188, [%r7+4];
	ld.shared.u32 	%r189, [%r10+8];
	mad.lo.s32 	%r247, %r189, %r188, %r187;
	bar.sync 	0;
	sub.s32 	%r190, %r149, %r242;
	add.s32 	%r242, %r190, 4;
$L__BB0_7:
	setp.eq.s32 	%p6, %r47, 0;
	@%p6 bra 	$L__BB0_12;
	setp.eq.s32 	%p7, %r47, 1;
	@%p7 bra 	$L__BB0_10;
	shl.b32 	%r192, %r242, 1;
	add.s32 	%r193, %r6, %r192;
	mul.wide.s32 	%rd35, %r193, 4;
	add.s64 	%rd36, %rd2, %rd35;
	ld.global.u32 	%r194, [%rd36];
	st.shared.u32 	[%r8], %r194;
	add.s32 	%r195, %r192, %r2;
	mad.lo.s32 	%r196, %r195, %r60, %r4;
	mul.wide.s32 	%rd37, %r196, 4;
	add.s64 	%rd38, %rd1, %rd37;
	ld.global.u32 	%r197, [%rd38];
	st.shared.u32 	[%r9], %r197;
	bar.sync 	0;
	ld.shared.u32 	%r198, [%r7];
	ld.shared.u32 	%r199, [%r10];
	mad.lo.s32 	%r200, %r199, %r198, %r247;
	ld.shared.u32 	%r201, [%r7+4];
	ld.shared.u32 	%r202, [%r10+8];
	mad.lo.s32 	%r203, %r202, %r201, %r200;
	bar.sync 	0;
	ld.global.u32 	%r204, [%rd36+8];
	st.shared.u32 	[%r8], %r204;
	add.s32 	%r205, %r195, 2;
	mad.lo.s32 	%r206, %r205, %r60, %r4;
	mul.wide.s32 	%rd39, %r206, 4;
	add.s64 	%rd40, %rd1, %rd39;
	ld.global.u32 	%r207, [%rd40];
	st.shared.u32 	[%r9], %r207;
	bar.sync 	0;
	ld.shared.u32 	%r208, [%r7];
	ld.shared.u32 	%r209, [%r10];
	mad.lo.s32 	%r210, %r209, %r208, %r203;
	ld.shared.u32 	%r211, [%r7+4];
	ld.shared.u32 	%r212, [%r10+8];
	mad.lo.s32 	%r247, %r212, %r211, %r210;
	bar.sync 	0;
	sub.s32 	%r213, %r192, %r242;
	add.s32 	%r242, %r213, 2;
$L__BB0_10:
	and.b32  	%r214, %r5, 1;
	setp.eq.b32 	%p8, %r214, 1;
	not.pred 	%p9, %p8;
	@%p9 bra 	$L__BB0_12;
	shl.b32 	%r215, %r242, 1;
	add.s32 	%r216, %r6, %r215;
	mul.wide.s32 	%rd41, %r216, 4;
	add.s64 	%rd42, %rd2, %rd41;
	ld.global.u32 	%r217, [%rd42];
	st.shared.u32 	[%r8], %r217;
	add.s32 	%r218, %r215, %r2;
	mad.lo.s32 	%r219, %r218, %r60, %r4;
	mul.wide.s32 	%rd43, %r219, 4;
	add.s64 	%rd44, %rd1, %rd43;
	ld.global.u32 	%r220, [%rd44];
	st.shared.u32 	[%r9], %r220;
	bar.sync 	0;
	ld.shared.u32 	%r221, [%r7];
	ld.shared.u32 	%r222, [%r10];
	mad.lo.s32 	%r223, %r222, %r221, %r247;
	ld.shared.u32 	%r224, [%r7+4];
	ld.shared.u32 	%r225, [%r10+8];
	mad.lo.s32 	%r247, %r225, %r224, %r223;
	bar.sync 	0;
$L__BB0_12:
	ld.param.u64 	%rd50, [_Z7mat_mulPiS_S_i_param_2];
	cvta.to.global.u64 	%rd45, %rd50;
	mad.lo.s32 	%r226, %r60, %r3, %r4;
	mul.wide.s32 	%rd46, %r226, 4;
	add.s64 	%rd47, %rd45, %rd46;
	st.global.u32 	[%rd47], %r247;
	ret;

}


// ===== COMPILED SASS (sm_100) =====

	.target	sm_100

	.elftype	@"ET_EXEC"


//--------------------- .note.nv.tkinfo           --------------------------
	.section	.note.nv.tkinfo,"",@"SHT_NOTE"
	.sectionflags	@"SHF_NOTE_NV_TKINFO"
	.tkinfo
        /*0018*/ 	.word	0x00000002
        /*0030*/ 	.string	""
        /*0030*/ 	.string	"ptxas"
        /*0030*/ 	.string	"Cuda compilation tools, release 13.0, V13.0.88"
        /*0030*/ 	.string	"Build cuda_13.0.r13.0/compiler.36424714_0"
        /*0030*/ 	.string	"-arch sm_100 -m 64 "



//--------------------- .note.nv.cuinfo           --------------------------
	.section	.note.nv.cuinfo,"",@"SHT_NOTE"
	.sectionflags	@"SHF_NOTE_NV_CUINFO"
        /*0018*/ 	.short	0x0002
        /*001a*/ 	.short	0x0064
        /*001c*/ 	.short	0x0082
	.zero		2


//--------------------- .nv.info                  --------------------------
	.section	.nv.info,"",@"SHT_CUDA_INFO"
	.align	4


	//----- nvinfo : EIATTR_REGCOUNT
	.align		4
        /*0000*/ 	.byte	0x04, 0x2f
        /*0002*/ 	.short	(.L_1 - .L_0)
	.align		4
.L_0:
        /*0004*/ 	.word	index@(_Z7mat_mulPiS_S_i)
        /*0008*/ 	.word	0x00000028


	//----- nvinfo : EIATTR_FRAME_SIZE
	.align		4
.L_1:
        /*000c*/ 	.byte	0x04, 0x11
        /*000e*/ 	.short	(.L_3 - .L_2)
	.align		4
.L_2:
        /*0010*/ 	.word	index@(_Z7mat_mulPiS_S_i)
        /*0014*/ 	.word	0x00000000


	//----- nvinfo : EIATTR_MIN_STACK_SIZE
	.align		4
.L_3:
        /*0018*/ 	.byte	0x04, 0x12
        /*001a*/ 	.short	(.L_5 - .L_4)
	.align		4
.L_4:
        /*001c*/ 	.word	index@(_Z7mat_mulPiS_S_i)
        /*0020*/ 	.word	0x00000000
.L_5:


//--------------------- .nv.compat                --------------------------
	.section	.nv.compat,"",@"SHT_CUDA_COMPAT_INFO"
	.align	4
        /*0000*/ 	.byte	0x02, 0x09, 0x00, 0x00, 0x02, 0x02, 0x01, 0x00, 0x02, 0x05, 0x05, 0x00, 0x03, 0x07, 0x01, 0x01
        /*0010*/ 	.byte	0x02, 0x03, 0x00, 0x00, 0x02, 0x06, 0x01, 0x00, 0x04, 0x0b, 0x08, 0x00, 0x09, 0x00, 0x00, 0x00
        /*0020*/ 	.byte	0x00, 0x00, 0x00, 0x00


//--------------------- .nv.info._Z7mat_mulPiS_S_i --------------------------
	.section	.nv.info._Z7mat_mulPiS_S_i,"",@"SHT_CUDA_INFO"
	.sectionflags	@""
	.align	4


	//----- nvinfo : EIATTR_CUDA_API_VERSION
	.align		4
        /*0000*/ 	.byte	0x04, 0x37
        /*0002*/ 	.short	(.L_7 - .L_6)
.L_6:
        /*0004*/ 	.word	0x00000082


	//----- nvinfo : EIATTR_KPARAM_INFO
	.align		4
.L_7:
        /*0008*/ 	.byte	0x04, 0x17
        /*000a*/ 	.short	(.L_9 - .L_8)
.L_8:
        /*000c*/ 	.word	0x00000000
        /*0010*/ 	.short	0x0003
        /*0012*/ 	.short	0x0018
        /*0014*/ 	.byte	0x00, 0xf0, 0x11, 0x00


	//----- nvinfo : EIATTR_KPARAM_INFO
	.align		4
.L_9:
        /*0018*/ 	.byte	0x04, 0x17
        /*001a*/ 	.short	(.L_11 - .L_10)
.L_10:
        /*001c*/ 	.word	0x00000000
        /*0020*/ 	.short	0x0002
        /*0022*/ 	.short	0x0010
        /*0024*/ 	.byte	0x00, 0xf5, 0x21, 0x00


	//----- nvinfo : EIATTR_KPARAM_INFO
	.align		4
.L_11:
        /*0028*/ 	.byte	0x04, 0x17
        /*002a*/ 	.short	(.L_13 - .L_12)
.L_12:
        /*002c*/ 	.word	0x00000000
        /*0030*/ 	.short	0x0001
        /*0032*/ 	.short	0x0008
        /*0034*/ 	.byte	0x00, 0xf5, 0x21, 0x00


	//----- nvinfo : EIATTR_KPARAM_INFO
	.align		4
.L_13:
        /*0038*/ 	.byte	0x04, 0x17
        /*003a*/ 	.short	(.L_15 - .L_14)
.L_14:
        /*003c*/ 	.word	0x00000000
        /*0040*/ 	.short	0x0000
        /*0042*/ 	.short	0x0000
        /*0044*/ 	.byte	0x00, 0xf5, 0x21, 0x00


	//----- nvinfo : EIATTR_SPARSE_MMA_MASK
	.align		4
.L_15:
        /*0048*/ 	.byte	0x03, 0x50
        /*004a*/ 	.short	0x0000


	//----- nvinfo : EIATTR_MAXREG_COUNT
	.align		4
        /*004c*/ 	.byte	0x03, 0x1b
        /*004e*/ 	.short	0x00ff


	//----- nvinfo : EIATTR_NUM_BARRIERS
	.align		4
        /*0050*/ 	.byte	0x02, 0x4c
        /*0052*/ 	.byte	0x01
	.zero		1


	//----- nvinfo : EIATTR_MERCURY_ISA_VERSION
	.align		4
        /*0054*/ 	.byte	0x03, 0x5f
        /*0056*/ 	.short	0x0101


	//----- nvinfo : EIATTR_VRC_CTA_INIT_COUNT
	.align		4
        /*0058*/ 	.byte	0x02, 0x4a
	.zero		1
	.zero		1


	//----- nvinfo : EIATTR_EXIT_INSTR_OFFSETS
	.align		4
        /*005c*/ 	.byte	0x04, 0x1c
        /*005e*/ 	.short	(.L_17 - .L_16)


	//   ....[0]....
.L_16:
        /*0060*/ 	.word	0x00001230


	//----- nvinfo : EIATTR_CBANK_PARAM_SIZE
	.align		4
.L_17:
        /*0064*/ 	.byte	0x03, 0x19
        /*0066*/ 	.short	0x001c


	//----- nvinfo : EIATTR_PARAM_CBANK
	.align		4
        /*0068*/ 	.byte	0x04, 0x0a
        /*006a*/ 	.short	(.L_19 - .L_18)
	.align		4
.L_18:
        /*006c*/ 	.word	index@(.nv.constant0._Z7mat_mulPiS_S_i)
        /*0070*/ 	.short	0x0380
        /*0072*/ 	.short	0x001c


	//----- nvinfo : EIATTR_SW_WAR
	.align		4
.L_19:
        /*0074*/ 	.byte	0x04, 0x36
        /*0076*/ 	.short	(.L_21 - .L_20)
.L_20:
        /*0078*/ 	.word	0x00000008
.L_21:


//--------------------- .nv.callgraph             --------------------------
	.section	.nv.callgraph,"",@"SHT_CUDA_CALLGRAPH"
	.align	4
	.sectionentsize	8
	.align		4
        /*0000*/ 	.word	0x00000000
	.align		4
        /*0004*/ 	.word	0xffffffff
	.align		4
        /*0008*/ 	.word	0x00000000
	.align		4
        /*000c*/ 	.word	0xfffffffe
	.align		4
        /*0010*/ 	.word	0x00000000
	.align		4
        /*0014*/ 	.word	0xfffffffd
	.align		4
        /*0018*/ 	.word	0x00000000
	.align		4
        /*001c*/ 	.word	0xfffffffc


//--------------------- .text._Z7mat_mulPiS_S_i   --------------------------
	.section	.text._Z7mat_mulPiS_S_i,"ax",@progbits
	.align	128
        .global         _Z7mat_mulPiS_S_i
        .type           _Z7mat_mulPiS_S_i,@function
        .size           _Z7mat_mulPiS_S_i,(.L_x_6 - _Z7mat_mulPiS_S_i)
        .other          _Z7mat_mulPiS_S_i,@"STO_CUDA_ENTRY STV_DEFAULT"
_Z7mat_mulPiS_S_i:
.text._Z7mat_mulPiS_S_i:
[----:B------:R-:W-:Y:S08]  /*0000*/  LDC R1, c[0x0][0x37c] ;  /* 0x0000df00ff017b82 */ /* 0x000ff00000000800 */
[----:B------:R-:W0:Y:S01]  /*0010*/  LDC R3, c[0x0][0x398] ;  /* 0x0000e600ff037b82 */ /* 0x000e220000000800 */
[----:B------:R-:W1:Y:S01]  /*0020*/  S2R R0, SR_TID.Y ;  /* 0x0000000000007919 */ /* 0x000e620000002200 */
[----:B------:R-:W2:Y:S01]  /*0030*/  LDCU.64 UR8, c[0x0][0x358] ;  /* 0x00006b00ff0877ac */ /* 0x000ea20008000a00 */
[----:B------:R-:W-:Y:S01]  /*0040*/  HFMA2 R15, -RZ, RZ, 0, 0 ;  /* 0x00000000ff0f7431 */ /* 0x000fe200000001ff */
[----:B------:R-:W3:Y:S04]  /*0050*/  S2R R11, SR_TID.X ;  /* 0x00000000000b7919 */ /* 0x000ee80000002100 */
[----:B------:R-:W1:Y:S08]  /*0060*/  LDC R5, c[0x0][0x364] ;  /* 0x0000d900ff057b82 */ /* 0x000e700000000800 */
[----:B------:R-:W-:Y:S08]  /*0070*/  S2UR UR4, SR_CTAID.X ;  /* 0x00000000000479c3 */ /* 0x000ff00000002500 */
[----:B------:R-:W1:Y:S01]  /*0080*/  S2UR UR5, SR_CTAID.Y ;  /* 0x00000000000579c3 */ /* 0x000e620000002600 */
[----:B0-----:R-:W-:-:S07]  /*0090*/  ISETP.GE.AND P0, PT, R3, 0x2, PT ;  /* 0x000000020300780c */ /* 0x001fce0003f06270 */
[----:B------:R-:W3:Y:S01]  /*00a0*/  LDC R6, c[0x0][0x360] ;  /* 0x0000d800ff067b82 */ /* 0x000ee20000000800 */
[----:B-1----:R-:W-:Y:S02]  /*00b0*/  IMAD R4, R5, UR5, R0 ;  /* 0x0000000505047c24 */ /* 0x002fe4000f8e0200 */
[----:B---3--:R-:W-:-:S03]  /*00c0*/  IMAD R6, R6, UR4, R11 ;  /* 0x0000000406067c24 */ /* 0x008fc6000f8e020b */
[----:B--2---:R-:W-:Y:S05]  /*00d0*/  @!P0 BRA `(.L_x_0) ;  /* 0x0000001000448947 */ /* 0x004fea0003800000 */
[----:B------:R-:W0:Y:S01]  /*00e0*/  S2UR UR6, SR_CgaCtaId ;  /* 0x00000000000679c3 */ /* 0x000e220000008800 */
[-C--:B------:R-:W-:Y:S01]  /*00f0*/  LEA.HI R5, R3, R3.reuse, RZ, 0x1 ;  /* 0x0000000303057211 */ /* 0x080fe200078f08ff */
[----:B------:R-:W-:Y:S01]  /*0100*/  UMOV UR4, 0x400 ;  /* 0x0000040000047882 */ /* 0x000fe20000000000 */
[----:B------:R-:W-:Y:S01]  /*0110*/  IMAD R7, R4, R3, R11 ;  /* 0x0000000304077224 */ /* 0x000fe200078e020b */
[----:B------:R-:W-:Y:S01]  /*0120*/  UIADD3 UR5, UPT, UPT, UR4, 0x10, URZ ;  /* 0x0000001004057890 */ /* 0x000fe2000fffe0ff */
[----:B------:R-:W-:Y:S02]  /*0130*/  SHF.R.S32.HI R5, RZ, 0x1, R5 ;  /* 0x00000001ff057819 */ /* 0x000fe40000011405 */
[----:B------:R-:W-:Y:S02]  /*0140*/  MOV R10, RZ ;  /* 0x000000ff000a7202 */ /* 0x000fe40000000f00 */
[----:B------:R-:W-:Y:S02]  /*0150*/  IADD3 R2, PT, PT, R5, -0x1, RZ ;  /* 0xffffffff05027810 */ /* 0x000fe40007ffe0ff */
[----:B------:R-:W-:-:S02]  /*0160*/  MOV R15, RZ ;  /* 0x000000ff000f7202 */ /* 0x000fc40000000f00 */
[----:B------:R-:W-:Y:S01]  /*0170*/  ISETP.GE.U32.AND P0, PT, R2, 0x7, PT ;  /* 0x000000070200780c */ /* 0x000fe20003f06070 */
[----:B0-----:R-:W-:Y:S02]  /*0180*/  ULEA UR4, UR6, UR4, 0x18 ;  /* 0x0000000406047291 */ /* 0x001fe4000f8ec0ff */
[----:B------:R-:W-:-:S04]  /*0190*/  ULEA UR5, UR6, UR5, 0x18 ;  /* 0x0000000506057291 */ /* 0x000fc8000f8ec0ff */
[C---:B------:R-:W-:Y:S02]  /*01a0*/  LEA R8, R0.reuse, UR4, 0x3 ;  /* 0x0000000400087c11 */ /* 0x040fe4000f8e18ff */
[C---:B------:R-:W-:Y:S02]  /*01b0*/  LEA R9, R11.reuse, UR5, 0x2 ;  /* 0x000000050b097c11 */ /* 0x040fe4000f8e10ff */
[----:B------:R-:W-:Y:S02]  /*01c0*/  LEA R11, R11, R8, 0x2 ;  /* 0x000000080b0b7211 */ /* 0x000fe400078e10ff */
[----:B------:R-:W-:Y:S01]  /*01d0*/  LEA R12, R0, R9, 0x3 ;  /* 0x00000009000c7211 */ /* 0x000fe200078e18ff */
[----:B------:R-:W-:Y:S06]  /*01e0*/  @!P0 BRA `(.L_x_1) ;  /* 0x0000000800088947 */ /* 0x000fec0003800000 */
[C---:B------:R-:W-:Y:S01]  /*01f0*/  IADD3 R26, PT, PT, R0.reuse, 0xe, RZ ;  /* 0x0000000e001a7810 */ /* 0x040fe20007ffe0ff */
[CCC-:B------:R-:W-:Y:S01]  /*0200*/  IMAD R16, R0.reuse, R3.reuse, R6.reuse ;  /* 0x0000000300107224 */ /* 0x1c0fe200078e0206 */
[C---:B------:R-:W-:Y:S02]  /*0210*/  IADD3 R18, PT, PT, R0.reuse, 0xc, RZ ;  /* 0x0000000c00127810 */ /* 0x040fe40007ffe0ff */
[----:B------:R-:W-:Y:S01]  /*0220*/  IADD3 R28, PT, PT, R0, 0xa, RZ ;  /* 0x0000000a001c7810 */ /* 0x000fe20007ffe0ff */
[-CC-:B------:R-:W-:Y:S01]  /*0230*/  IMAD R26, R26, R3.reuse, R6.reuse ;  /* 0x000000031a1a7224 */ /* 0x180fe200078e0206 */
        /* <DEDUP_REMOVED lines=8> */
[----:B------:R-:W-:Y:S01]  /*02c0*/  LOP3.LUT R10, R5, 0x3ffffff8, RZ, 0xc0, !PT ;  /* 0x3ffffff8050a7812 */ /* 0x000fe200078ec0ff */
[-CC-:B------:R-:W-:Y:S01]  /*02d0*/  IMAD R34, R34, R3.reuse, R6.reuse ;  /* 0x0000000322227224 */ /* 0x180fe200078e0206 */
[----:B------:R-:W-:Y:S01]  /*02e0*/  MOV R15, RZ ;  /* 0x000000ff000f7202 */ /* 0x000fe20000000f00 */
[----:B------:R-:W-:Y:S01]  /*02f0*/  IMAD R14, R14, R3, R6 ;  /* 0x000000030e0e7224 */ /* 0x000fe200078e0206 */
[----:B------:R-:W-:-:S02]  /*0300*/  MOV R2, R7 ;  /* 0x0000000700027202 */ /* 0x000fc40000000f00 */
[----:B------:R-:W-:-:S07]  /*0310*/  IADD3 R13, PT, PT, -R10, RZ, RZ ;  /* 0x000000ff0a0d7210 */ /* 0x000fce0007ffe1ff */
.L_x_2:
[----:B------:R-:W0:Y:S08]  /*0320*/  LDC.64 R36, c[0x0][0x380] ;  /* 0x0000e000ff247b82 */ /* 0x000e300000000a00 */
[----:B------:R-:W1:Y:S01]  /*0330*/  LDC.64 R22, c[0x0][0x388] ;  /* 0x0000e200ff167b82 */ /* 0x000e620000000a00 */
[----:B0-----:R-:W-:-:S05]  /*0340*/  IMAD.WIDE R36, R2, 0x4, R36 ;  /* 0x0000000402247825 */ /* 0x001fca00078e0224 */
[----:B------:R-:W2:Y:S01]  /*0350*/  LDG.E R17, desc[UR8][R36.64] ;  /* 0x0000000824117981 */ /* 0x000ea2000c1e1900 */
[----:B-1----:R-:W-:-:S05]  /*0360*/  IMAD.WIDE R24, R16, 0x4, R22 ;  /* 0x0000000410187825 */ /* 0x002fca00078e0216 */
[----:B------:R0:W3:Y:S02]  /*0370*/  LDG.E R19, desc[UR8][R24.64] ;  /* 0x0000000818137981 */ /* 0x0000e4000c1e1900 */
[----:B0-----:R-:W-:Y:S02]  /*0380*/  IMAD.WIDE R24, R14, 0x4, R22 ;  /* 0x000000040e187825 */ /* 0x001fe400078e0216 */
[----:B--2---:R-:W-:Y:S04]  /*0390*/  STS [R11], R17 ;  /* 0x000000110b007388 */ /* 0x004fe80000000800 */
[----:B---3--:R-:W-:Y:S01]  /*03a0*/  STS [R12], R19 ;  /* 0x000000130c007388 */ /* 0x008fe20000000800 */
[----:B------:R-:W-:Y:S06]  /*03b0*/  BAR.SYNC.DEFER_BLOCKING 0x0 ;  /* 0x0000000000007b1d */ /* 0x000fec0000010000 */
[----:B------:R-:W-:Y:S04]  /*03c0*/  LDS R27, [R9] ;  /* 0x00000000091b7984 */ /* 0x000fe80000000800 */
[----:B------:R-:W-:Y:S04]  /*03d0*/  LDS R29, [R9+0x8] ;  /* 0x00000800091d7984 */ /* 0x000fe80000000800 */
[----:B------:R-:W0:Y:S01]  /*03e0*/  LDS.64 R20, [R8] ;  /* 0x0000000008147984 */ /* 0x000e220000000a00 */
[----:B------:R-:W-:Y:S06]  /*03f0*/  BAR.SYNC.DEFER_BLOCKING 0x0 ;  /* 0x0000000000007b1d */ /* 0x000fec0000010000 */
[----:B------:R-:W2:Y:S04]  /*0400*/  LDG.E R31, desc[UR8][R36.64+0x8] ;  /* 0x00000808241f7981 */ /* 0x000ea8000c1e1900 */
[----:B------:R1:W3:Y:S01]  /*0410*/  LDG.E R33, desc[UR8][R24.64] ;  /* 0x0000000818217981 */ /* 0x0002e2000c1e1900 */
[----:B0-----:R-:W-:-:S04]  /*0420*/  IMAD R20, R20, R27, R15 ;  /* 0x0000001b14147224 */ /* 0x001fc800078e020f */
[----:B------:R-:W-:Y:S02]  /*0430*/  IMAD R29, R29, R21, R20 ;  /* 0x000000151d1d7224 */ /* 0x000fe400078e0214 */
[----:B-1----:R-:W-:Y:S01]  /*0440*/  IMAD.WIDE R24, R34, 0x4, R22 ;  /* 0x0000000422187825 */ /* 0x002fe200078e0216 */
        /* <DEDUP_REMOVED lines=47> */
[--C-:B-1----:R-:W-:Y:S01]  /*0740*/  IMAD.WIDE R24, R18, 0x4, R22.reuse ;  /* 0x0000000412187825 */ /* 0x102fe200078e0216 */
        /* <DEDUP_REMOVED lines=8> */
[----:B------:R1:W3:Y:S02]  /*07d0*/  LDG.E R27, desc[UR8][R24.64] ;  /* 0x00000008181b7981 */ /* 0x0002e4000c1e1900 */
[----:B-1----:R-:W-:-:S02]  /*07e0*/  IMAD.WIDE R24, R26, 0x4, R22 ;  /* 0x000000041a187825 */ /* 0x002fc400078e0216 */
[----:B--2---:R-:W-:Y:S04]  /*07f0*/  STS [R11], R35 ;  /* 0x000000230b007388 */ /* 0x004fe80000000800 */
[----:B---3--:R-:W-:Y:S01]  /*0800*/  STS [R12], R27 ;  /* 0x0000001b0c007388 */ /* 0x008fe20000000800 */
[----:B------:R-:W-:Y:S06]  /*0810*/  BAR.SYNC.DEFER_BLOCKING 0x0 ;  /* 0x0000000000007b1d */ /* 0x000fec0000010000 */
[----:B------:R-:W-:Y:S04]  /*0820*/  LDS R29, [R9] ;  /* 0x00000000091d7984 */ /* 0x000fe80000000800 */
[----:B------:R-:W-:Y:S04]  /*0830*/  LDS R27, [R9+0x8] ;  /* 0x00000800091b7984 */ /* 0x000fe80000000800 */
[----:B------:R-:W1:Y:S01]  /*0840*/  LDS.64 R22, [R8] ;  /* 0x0000000008167984 */ /* 0x000e620000000a00 */
[----:B------:R-:W-:Y:S06]  /*0850*/  BAR.SYNC.DEFER_BLOCKING 0x0 ;  /* 0x0000000000007b1d */ /* 0x000fec0000010000 */
[----:B------:R-:W2:Y:S04]  /*0860*/  LDG.E R36, desc[UR8][R36.64+0x38] ;  /* 0x0000380824247981 */ /* 0x000ea8000c1e1900 */
[----:B------:R-:W3:Y:S01]  /*0870*/  LDG.E R25, desc[UR8][R24.64] ;  /* 0x0000000818197981 */ /* 0x000ee2000c1e1900 */
[----:B0-----:R-:W-:Y:S01]  /*0880*/  IMAD R20, R20, R17, R15 ;  /* 0x0000001114147224 */ /* 0x001fe200078e020f */
[----:B------:R-:W-:-:S03]  /*0890*/  IADD3 R13, PT, PT, R13, 0x8, RZ ;  /* 0x000000080d0d7810 */ /* 0x000fc60007ffe0ff */
[----:B------:R-:W-:Y:S01]  /*08a0*/  IMAD R19, R19, R21, R20 ;  /* 0x0000001513137224 */ /* 0x000fe200078e0214 */
[----:B------:R-:W-:-:S03]  /*08b0*/  ISETP.NE.AND P0, PT, R13, RZ, PT ;  /* 0x000000ff0d00720c */ /* 0x000fc60003f05270 */
[----:B-1----:R-:W-:-:S04]  /*08c0*/  IMAD R22, R22, R29, R19 ;  /* 0x0000001d16167224 */ /* 0x002fc800078e0213 */
[----:B------:R-:W-:Y:S01]  /*08d0*/  IMAD R22, R27, R23, R22 ;  /* 0x000000171b167224 */ /* 0x000fe200078e0216 */
[----:B------:R-:W-:Y:S02]  /*08e0*/  IADD3 R2, PT, PT, R2, 0x10, RZ ;  /* 0x0000001002027810 */ /* 0x000fe40007ffe0ff */
[C---:B------:R-:W-:Y:S02]  /*08f0*/  LEA R16, R3.reuse, R16, 0x4 ;  /* 0x0000001003107211 */ /* 0x040fe400078e20ff */
[C---:B------:R-:W-:Y:S02]  /*0900*/  LEA R14, R3.reuse, R14, 0x4 ;  /* 0x0000000e030e7211 */ /* 0x040fe400078e20ff */
[C---:B------:R-:W-:Y:S02]  /*0910*/  LEA R34, R3.reuse, R34, 0x4 ;  /* 0x0000002203227211 */ /* 0x040fe400078e20ff */
[C---:B------:R-:W-:Y:S02]  /*0920*/  LEA R32, R3.reuse, R32, 0x4 ;  /* 0x0000002003207211 */ /* 0x040fe400078e20ff */
[----:B------:R-:W-:-:S02]  /*0930*/  LEA R30, R3, R30, 0x4 ;  /* 0x0000001e031e7211 */ /* 0x000fc400078e20ff */
[C---:B------:R-:W-:Y:S02]  /*0940*/  LEA R28, R3.reuse, R28, 0x4 ;  /* 0x0000001c031c7211 */ /* 0x040fe400078e20ff */
[C---:B------:R-:W-:Y:S02]  /*0950*/  LEA R26, R3.reuse, R26, 0x4 ;  /* 0x0000001a031a7211 */ /* 0x040fe400078e20ff */
[----:B------:R-:W-:Y:S01]  /*0960*/  LEA R18, R3, R18, 0x4 ;  /* 0x0000001203127211 */ /* 0x000fe200078e20ff */
[----:B--2---:R-:W-:Y:S04]  /*0970*/  STS [R11], R36 ;  /* 0x000000240b007388 */ /* 0x004fe80000000800 */
[----:B---3--:R-:W-:Y:S01]  /*0980*/  STS [R12], R25 ;  /* 0x000000190c007388 */ /* 0x008fe20000000800 */
[----:B------:R-:W-:Y:S06]  /*0990*/  BAR.SYNC.DEFER_BLOCKING 0x0 ;  /* 0x0000000000007b1d */ /* 0x000fec0000010000 */
[----:B------:R-:W-:Y:S04]  /*09a0*/  LDS R33, [R9] ;  /* 0x0000000009217984 */ /* 0x000fe80000000800 */
[----:B------:R-:W0:Y:S04]  /*09b0*/  LDS.64 R24, [R8] ;  /* 0x0000000008187984 */ /* 0x000e280000000a00 */
[----:B------:R-:W1:Y:S01]  /*09c0*/  LDS R31, [R9+0x8] ;  /* 0x00000800091f7984 */ /* 0x000e620000000800 */
[----:B0-----:R-:W-:-:S04]  /*09d0*/  IMAD R22, R24, R33, R22 ;  /* 0x0000002118167224 */ /* 0x001fc800078e0216 */
[----:B-1----:R-:W-:Y:S01]  /*09e0*/  IMAD R15, R31, R25, R22 ;  /* 0x000000191f0f7224 */ /* 0x002fe200078e0216 */
[----:B------:R-:W-:Y:S06]  /*09f0*/  BAR.SYNC.DEFER_BLOCKING 0x0 ;  /* 0x0000000000007b1d */ /* 0x000fec0000010000 */
[----:B------:R-:W-:Y:S05]  /*0a00*/  @P0 BRA `(.L_x_2) ;  /* 0xfffffff800440947 */ /* 0x000fea000383ffff */
.L_x_1:
[----:B------:R-:W-:-:S13]  /*0a10*/  LOP3.LUT P0, R2, R5, 0x7, RZ, 0xc0, !PT ;  /* 0x0000000705027812 */ /* 0x000fda000780c0ff */
[----:B------:R-:W-:Y:S05]  /*0a20*/  @!P0 BRA `(.L_x_0) ;  /* 0x0000000400f08947 */ /* 0x000fea0003800000 */
[----:B------:R-:W-:Y:S02]  /*0a30*/  ISETP.GE.U32.AND P0, PT, R2, 0x4, PT ;  /* 0x000000040200780c */ /* 0x000fe40003f06070 */
[----:B------:R-:W-:-:S04]  /*0a40*/  LOP3.LUT R31, R5, 0x3, RZ, 0xc0, !PT ;  /* 0x00000003051f7812 */ /* 0x000fc800078ec0ff */
[----:B------:R-:W-:-:S07]  /*0a50*/  ISETP.NE.AND P1, PT, R31, RZ, PT ;  /* 0x000000ff1f00720c */ /* 0x000fce0003f25270 */
[----:B------:R-:W-:Y:S06]  /*0a60*/  @!P0 BRA `(.L_x_3) ;  /* 0x0000000000f88947 */ /* 0x000fec0003800000 */
[----:B------:R-:W0:Y:S01]  /*0a70*/  LDC.64 R18, c[0x0][0x380] ;  /* 0x0000e000ff127b82 */ /* 0x000e220000000a00 */
[C---:B------:R-:W-:Y:S02]  /*0a80*/  LEA R13, R10.reuse, R0, 0x1 ;  /* 0x000000000a0d7211 */ /* 0x040fe400078e08ff */
[----:B------:R-:W-:-:S03]  /*0a90*/  LEA R17, R10, R7, 0x1 ;  /* 0x000000070a117211 */ /* 0x000fc600078e08ff */
[----:B------:R-:W-:Y:S02]  /*0aa0*/  IMAD R21, R13, R3, R6 ;  /* 0x000000030d157224 */ /* 0x000fe400078e0206 */
[----:B------:R-:W1:Y:S01]  /*0ab0*/  LDC.64 R22, c[0x0][0x388] ;  /* 0x0000e200ff167b82 */ /* 0x000e620000000a00 */
[----:B0-----:R-:W-:-:S05]  /*0ac0*/  IMAD.WIDE R18, R17, 0x4, R18 ;  /* 0x0000000411127825 */ /* 0x001fca00078e0212 */
[----:B------:R-:W2:Y:S01]  /*0ad0*/  LDG.E R24, desc[UR8][R18.64] ;  /* 0x0000000812187981 */ /* 0x000ea2000c1e1900 */
[----:B-1----:R-:W-:-:S06]  /*0ae0*/  IMAD.WIDE R20, R21, 0x4, R22 ;  /* 0x0000000415147825 */ /* 0x002fcc00078e0216 */
[----:B------:R-:W3:Y:S01]  /*0af0*/  LDG.E R21, desc[UR8][R20.64] ;  /* 0x0000000814157981 */ /* 0x000ee2000c1e1900 */
[----:B------:R-:W-:-:S05]  /*0b00*/  IADD3 R2, PT, PT, R13, 0x2, RZ ;  /* 0x000000020d027810 */ /* 0x000fca0007ffe0ff */
[----:B------:R-:W-:-:S04]  /*0b10*/  IMAD R27, R2, R3, R6 ;  /* 0x00000003021b7224 */ /* 0x000fc800078e0206 */
[----:B------:R-:W-:Y:S01]  /*0b20*/  IMAD.WIDE R26, R27, 0x4, R22 ;  /* 0x000000041b1a7825 */ /* 0x000fe200078e0216 */
[----:B--2---:R0:W-:Y:S04]  /*0b30*/  STS [R11], R24 ;  /* 0x000000180b007388 */ /* 0x0041e80000000800 */
        /* <DEDUP_REMOVED lines=8> */
[----:B------:R-:W-:-:S05]  /*0bc0*/  IADD3 R20, PT, PT, R13, 0x4, RZ ;  /* 0x000000040d147810 */ /* 0x000fca0007ffe0ff */
[----:B------:R-:W-:-:S04]  /*0bd0*/  IMAD R25, R20, R3, R6 ;  /* 0x0000000314197224 */ /* 0x000fc800078e0206 */
[----:B0-----:R-:W-:Y:S01]  /*0be0*/  IMAD.WIDE R24, R25, 0x4, R22 ;  /* 0x0000000419187825 */ /* 0x001fe200078e0216 */
        /* <DEDUP_REMOVED lines=8> */
[----:B------:R-:W3:Y:S01]  /*0c70*/  LDG.E R25, desc[UR8][R24.64] ;  /* 0x0000000818197981 */ /* 0x000ee2000c1e1900 */
[----:B------:R-:W-:-:S05]  /*0c80*/  IADD3 R13, PT, PT, R13, 0x6, RZ ;  /* 0x000000060d0d7810 */ /* 0x000fca0007ffe0ff */
[----:B------:R-:W-:-:S04]  /*0c90*/  IMAD R13, R13, R3, R6 ;  /* 0x000000030d0d7224 */ /* 0x000fc800078e0206 */
[----:B------:R-:W-:Y:S01]  /*0ca0*/  IMAD.WIDE R26, R13, 0x4, R22 ;  /* 0x000000040d1a7825 */ /* 0x000fe200078e0216 */
[----:B--2---:R-:W-:Y:S04]  /*0cb0*/  STS [R11], R32 ;  /* 0x000000200b007388 */ /* 0x004fe80000000800 */
[----:B---3--:R-:W-:Y:S01]  /*0cc0*/  STS [R12], R25 ;  /* 0x000000190c007388 */ /* 0x008fe20000000800 */
[----:B------:R-:W-:Y:S06]  /*0cd0*/  BAR.SYNC.DEFER_BLOCKING 0x0 ;  /* 0x0000000000007b1d */ /* 0x000fec0000010000 */
[----:B------:R-:W-:Y:S04]  /*0ce0*/  LDS R13, [R9] ;  /* 0x00000000090d7984 */ /* 0x000fe80000000800 */
[----:B------:R-:W-:Y:S04]  /*0cf0*/  LDS R30, [R9+0x8] ;  /* 0x00000800091e7984 */ /* 0x000fe80000000800 */
[----:B------:R-:W2:Y:S01]  /*0d00*/  LDS.64 R22, [R8] ;  /* 0x0000000008167984 */ /* 0x000ea20000000a00 */
[----:B------:R-:W-:Y:S06]  /*0d10*/  BAR.SYNC.DEFER_BLOCKING 0x0 ;  /* 0x0000000000007b1d */ /* 0x000fec0000010000 */
[----:B------:R-:W3:Y:S04]  /*0d20*/  LDG.E R18, desc[UR8][R18.64+0x18] ;  /* 0x0000180812127981 */ /* 0x000ee8000c1e1900 */
[----:B------:R-:W4:Y:S01]  /*0d30*/  LDG.E R27, desc[UR8][R26.64] ;  /* 0x000000081a1b7981 */ /* 0x000f22000c1e1900 */
[----:B-1----:R-:W-:-:S04]  /*0d40*/  IMAD R2, R16, R2, R15 ;  /* 0x0000000210027224 */ /* 0x002fc800078e020f */
[----:B------:R-:W-:-:S04]  /*0d50*/  IMAD R2, R14, R17, R2 ;  /* 0x000000110e027224 */ /* 0x000fc800078e0202 */
[----:B0-----:R-:W-:-:S04]  /*0d60*/  IMAD R2, R20, R29, R2 ;  /* 0x0000001d14027224 */ /* 0x001fc800078e0202 */
[----:B------:R-:W-:-:S04]  /*0d70*/  IMAD R2, R28, R21, R2 ;  /* 0x000000151c027224 */ /* 0x000fc800078e0202 */
[----:B--2---:R-:W-:-:S04]  /*0d80*/  IMAD R2, R22, R13, R2 ;  /* 0x0000000d16027224 */ /* 0x004fc800078e0202 */
[----:B------:R-:W-:Y:S01]  /*0d90*/  IMAD R23, R30, R23, R2 ;  /* 0x000000171e177224 */ /* 0x000fe200078e0202 */
[----:B------:R-:W-:-:S04]  /*0da0*/  LEA R10, R10, -R10, 0x1 ;  /* 0x8000000a0a0a7211 */ /* 0x000fc800078e08ff */
[----:B------:R-:W-:Y:S01]  /*0db0*/  IADD3 R10, PT, PT, R10, 0x4, RZ ;  /* 0x000000040a0a7810 */ /* 0x000fe20007ffe0ff */
[----:B---3--:R-:W-:Y:S04]  /*0dc0*/  STS [R11], R18 ;  /* 0x000000120b007388 */ /* 0x008fe80000000800 */
[----:B----4-:R-:W-:Y:S01]  /*0dd0*/  STS [R12], R27 ;  /* 0x0000001b0c007388 */ /* 0x010fe20000000800 */
[----:B------:R-:W-:Y:S06]  /*0de0*/  BAR.SYNC.DEFER_BLOCKING 0x0 ;  /* 0x0000000000007b1d */ /* 0x000fec0000010000 */
[----:B------:R-:W-:Y:S04]  /*0df0*/  LDS R32, [R9] ;  /* 0x0000000009207984 */ /* 0x000fe80000000800 */
[----:B------:R-:W0:Y:S04]  /*0e00*/  LDS.64 R24, [R8] ;  /* 0x0000000008187984 */ /* 0x000e280000000a00 */
[----:B------:R-:W1:Y:S01]  /*0e10*/  LDS R33, [R9+0x8] ;  /* 0x0000080009217984 */ /* 0x000e620000000800 */
[----:B0-----:R-:W-:-:S04]  /*0e20*/  IMAD R24, R24, R32, R23 ;  /* 0x0000002018187224 */ /* 0x001fc800078e0217 */
[----:B-1----:R-:W-:Y:S01]  /*0e30*/  IMAD R15, R33, R25, R24 ;  /* 0x00000019210f7224 */ /* 0x002fe200078e0218 */
[----:B------:R-:W-:Y:S06]  /*0e40*/  BAR.SYNC.DEFER_BLOCKING 0x0 ;  /* 0x0000000000007b1d */ /* 0x000fec0000010000 */
.L_x_3:
[----:B------:R-:W-:Y:S05]  /*0e50*/  @!P1 BRA `(.L_x_0) ;  /* 0x0000000000e49947 */ /* 0x000fea0003800000 */
[----:B------:R-:W-:Y:S02]  /*0e60*/  ISETP.NE.AND P0, PT, R31, 0x1, PT ;  /* 0x000000011f00780c */ /* 0x000fe40003f05270 */
[----:B------:R-:W-:-:S04]  /*0e70*/  LOP3.LUT R5, R5, 0x1, RZ, 0xc0, !PT ;  /* 0x0000000105057812 */ /* 0x000fc800078ec0ff */
[----:B------:R-:W-:-:S07]  /*0e80*/  ISETP.NE.U32.AND P1, PT, R5, 0x1, PT ;  /* 0x000000010500780c */ /* 0x000fce0003f25070 */
        /* <DEDUP_REMOVED lines=22> */
[----:B0-----:R-:W-:-:S04]  /*0ff0*/  IMAD R18, R18, R5, R15 ;  /* 0x0000000512127224 */ /* 0x001fc800078e020f */
[----:B------:R-:W-:Y:S01]  /*1000*/  IMAD R13, R13, R19, R18 ;  /* 0x000000130d0d7224 */ /* 0x000fe200078e0212 */
[----:B------:R-:W-:-:S04]  /*1010*/  LEA R10, R10, -R10, 0x1 ;  /* 0x8000000a0a0a7211 */ /* 0x000fc800078e08ff */
[----:B------:R-:W-:Y:S01]  /*1020*/  IADD3 R10, PT, PT, R10, 0x2, RZ ;  /* 0x000000020a0a7810 */ /* 0x000fe20007ffe0ff */
        /* <DEDUP_REMOVED lines=9> */
.L_x_4:
[----:B------:R-:W-:Y:S05]  /*10c0*/  @P1 BRA `(.L_x_0) ;  /* 0x0000000000481947 */ /* 0x000fea0003800000 */
[----:B------:R-:W0:Y:S01]  /*10d0*/  LDC.64 R16, c[0x0][0x380] ;  /* 0x0000e000ff107b82 */ /* 0x000e220000000a00 */
[C---:B------:R-:W-:Y:S02]  /*10e0*/  LEA R0, R10.reuse, R0, 0x1 ;  /* 0x000000000a007211 */ /* 0x040fe400078e08ff */
[----:B------:R-:W-:-:S03]  /*10f0*/  LEA R7, R10, R7, 0x1 ;  /* 0x000000070a077211 */ /* 0x000fc600078e08ff */
[----:B------:R-:W-:Y:S02]  /*1100*/  IMAD R5, R0, R3, R6 ;  /* 0x0000000300057224 */ /* 0x000fe400078e0206 */
[----:B------:R-:W1:Y:S01]  /*1110*/  LDC.64 R18, c[0x0][0x388] ;  /* 0x0000e200ff127b82 */ /* 0x000e620000000a00 */
[----:B0-----:R-:W-:-:S06]  /*1120*/  IMAD.WIDE R16, R7, 0x4, R16 ;  /* 0x0000000407107825 */ /* 0x001fcc00078e0210 */
[----:B------:R-:W2:Y:S01]  /*1130*/  LDG.E R16, desc[UR8][R16.64] ;  /* 0x0000000810107981 */ /* 0x000ea2000c1e1900 */
[----:B-1----:R-:W-:-:S06]  /*1140*/  IMAD.WIDE R18, R5, 0x4, R18 ;  /* 0x0000000405127825 */ /* 0x002fcc00078e0212 */
[----:B------:R-:W3:Y:S04]  /*1150*/  LDG.E R19, desc[UR8][R18.64] ;  /* 0x0000000812137981 */ /* 0x000ee8000c1e1900 */
        /* <DEDUP_REMOVED lines=9> */
.L_x_0:
[----:B------:R-:W0:Y:S01]  /*11f0*/  LDC.64 R8, c[0x0][0x390] ;  /* 0x0000e400ff087b82 */ /* 0x000e220000000a00 */
[----:B------:R-:W-:-:S04]  /*1200*/  IMAD R3, R4, R3, R6 ;  /* 0x0000000304037224 */ /* 0x000fc800078e0206 */
[----:B0-----:R-:W-:-:S05]  /*1210*/  IMAD.WIDE R2, R3, 0x4, R8 ;  /* 0x0000000403027825 */ /* 0x001fca00078e0208 */
[----:B------:R-:W-:Y:S01]  /*1220*/  STG.E desc[UR8][R2.64], R15 ;  /* 0x0000000f02007986 */ /* 0x000fe2000c101908 */
[----:B------:R-:W-:Y:S05]  /*1230*/  EXIT ;  /* 0x000000000000794d */ /* 0x000fea0003800000 */
.L_x_5:
[----:B------:R-:W-:-:S00]  /*1240*/  BRA `(.L_x_5) ;  /* 0xfffffffc00fc7947 */ /* 0x000fc0000383ffff */
[----:B------:R-:W-:-:S00]  /*1250*/  NOP ;  /* 0x0000000000007918 */ /* 0x000fc00000000000 */
        /* <DEDUP_REMOVED lines=10> */
.L_x_6:


//--------------------- .nv.shared._Z7mat_mulPiS_S_i --------------------------
	.section	.nv.shared._Z7mat_mulPiS_S_i,"aw",@nobits
	.sectionflags	@""
	.align	4
.nv.shared._Z7mat_mulPiS_S_i:
	.zero		1056


//--------------------- .nv.shared.reserved.0     --------------------------
	.section	.nv.shared.reserved.0,"aw",@nobits
	.weak		__nv_reservedSMEM_offset_0_alias
	.size		__nv_reservedSMEM_offset_0_alias, 0, 64
	.other		__nv_reservedSMEM_offset_0_alias,@"STO_CUDA_RESERVED_SHARED STV_DEFAULT"
__nv_reservedSMEM_offset_0_alias:
	.zero		0
	.zero		64


//--------------------- .nv.constant0._Z7mat_mulPiS_S_i --------------------------
	.section	.nv.constant0._Z7mat_mulPiS_S_i,"a",@progbits
	.sectionflags	@""
	.align	4
.nv.constant0._Z7mat_mulPiS_S_i:
	.zero		924


//--------------------- SYMBOLS --------------------------

	.type		.nv.reservedSmem.offset0,@object
	.size		.nv.reservedSmem.offset0,0x4
	.type		.nv.reservedSmem.cap,@object
	.size		.nv.reservedSmem.cap,0x4
